//
// Generated by NVIDIA NVVM Compiler
//
// Compiler Build ID: CL-36424714
// Cuda compilation tools, release 13.0, V13.0.88
// Based on NVVM 20.0.0
//

.version 9.0
.target sm_100
.address_size 64

	// .globl	_ZN9OwnTensor4cuda28extract_target_logits_kernelEPKfS2_Pfllll

.visible .entry _ZN9OwnTensor4cuda28extract_target_logits_kernelEPKfS2_Pfllll(
	.param .u64 .ptr .align 1 _ZN9OwnTensor4cuda28extract_target_logits_kernelEPKfS2_Pfllll_param_0,
	.param .u64 .ptr .align 1 _ZN9OwnTensor4cuda28extract_target_logits_kernelEPKfS2_Pfllll_param_1,
	.param .u64 .ptr .align 1 _ZN9OwnTensor4cuda28extract_target_logits_kernelEPKfS2_Pfllll_param_2,
	.param .u64 _ZN9OwnTensor4cuda28extract_target_logits_kernelEPKfS2_Pfllll_param_3,
	.param .u64 _ZN9OwnTensor4cuda28extract_target_logits_kernelEPKfS2_Pfllll_param_4,
	.param .u64 _ZN9OwnTensor4cuda28extract_target_logits_kernelEPKfS2_Pfllll_param_5,
	.param .u64 _ZN9OwnTensor4cuda28extract_target_logits_kernelEPKfS2_Pfllll_param_6
)
{
	.reg .pred 	%p<5>;
	.reg .b32 	%r<6>;
	.reg .b32 	%f<3>;
	.reg .b64 	%rd<27>;

	ld.param.u64 	%rd4, [_ZN9OwnTensor4cuda28extract_target_logits_kernelEPKfS2_Pfllll_param_0];
	ld.param.u64 	%rd5, [_ZN9OwnTensor4cuda28extract_target_logits_kernelEPKfS2_Pfllll_param_1];
	ld.param.u64 	%rd8, [_ZN9OwnTensor4cuda28extract_target_logits_kernelEPKfS2_Pfllll_param_2];
	ld.param.u64 	%rd9, [_ZN9OwnTensor4cuda28extract_target_logits_kernelEPKfS2_Pfllll_param_3];
	ld.param.u64 	%rd10, [_ZN9OwnTensor4cuda28extract_target_logits_kernelEPKfS2_Pfllll_param_4];
	ld.param.u64 	%rd6, [_ZN9OwnTensor4cuda28extract_target_logits_kernelEPKfS2_Pfllll_param_5];
	ld.param.u64 	%rd7, [_ZN9OwnTensor4cuda28extract_target_logits_kernelEPKfS2_Pfllll_param_6];
	cvta.to.global.u64 	%rd1, %rd8;
	mov.u32 	%r1, %ctaid.x;
	mov.u32 	%r2, %ntid.x;
	mov.u32 	%r3, %tid.x;
	mad.lo.s32 	%r4, %r1, %r2, %r3;
	cvt.u64.u32 	%rd2, %r4;
	mul.lo.s64 	%rd11, %rd10, %rd9;
	setp.le.s64 	%p1, %rd11, %rd2;
	@%p1 bra 	$L__BB0_4;
	cvta.to.global.u64 	%rd12, %rd5;
	shl.b64 	%rd13, %rd2, 2;
	add.s64 	%rd14, %rd12, %rd13;
	ld.global.nc.f32 	%f1, [%rd14];
	cvt.rzi.s64.f32 	%rd15, %f1;
	setp.lt.s64 	%p2, %rd15, %rd7;
	add.s64 	%rd16, %rd7, %rd6;
	setp.ge.s64 	%p3, %rd15, %rd16;
	or.pred  	%p4, %p2, %p3;
	@%p4 bra 	$L__BB0_3;
	mul.lo.s64 	%rd19, %rd6, %rd2;
	sub.s64 	%rd20, %rd19, %rd7;
	add.s64 	%rd21, %rd20, %rd15;
	cvta.to.global.u64 	%rd22, %rd4;
	shl.b64 	%rd23, %rd21, 2;
	add.s64 	%rd24, %rd22, %rd23;
	ld.global.nc.f32 	%f2, [%rd24];
	add.s64 	%rd26, %rd1, %rd13;
	st.global.f32 	[%rd26], %f2;
	bra.uni 	$L__BB0_4;
$L__BB0_3:
	add.s64 	%rd18, %rd1, %rd13;
	mov.b32 	%r5, 0;
	st.global.u32 	[%rd18], %r5;
$L__BB0_4:
	ret;

}
	// .globl	_ZN9OwnTensor4cuda22sparse_subtract_kernelEPfPKffllll
.visible .entry _ZN9OwnTensor4cuda22sparse_subtract_kernelEPfPKffllll(
	.param .u64 .ptr .align 1 _ZN9OwnTensor4cuda22sparse_subtract_kernelEPfPKffllll_param_0,
	.param .u64 .ptr .align 1 _ZN9OwnTensor4cuda22sparse_subtract_kernelEPfPKffllll_param_1,
	.param .f32 _ZN9OwnTensor4cuda22sparse_subtract_kernelEPfPKffllll_param_2,
	.param .u64 _ZN9OwnTensor4cuda22sparse_subtract_kernelEPfPKffllll_param_3,
	.param .u64 _ZN9OwnTensor4cuda22sparse_subtract_kernelEPfPKffllll_param_4,
	.param .u64 _ZN9OwnTensor4cuda22sparse_subtract_kernelEPfPKffllll_param_5,
	.param .u64 _ZN9OwnTensor4cuda22sparse_subtract_kernelEPfPKffllll_param_6
)
{
	.reg .pred 	%p<5>;
	.reg .b32 	%r<5>;
	.reg .b32 	%f<5>;
	.reg .b64 	%rd<21>;

	ld.param.u64 	%rd3, [_ZN9OwnTensor4cuda22sparse_subtract_kernelEPfPKffllll_param_0];
	ld.param.u64 	%rd4, [_ZN9OwnTensor4cuda22sparse_subtract_kernelEPfPKffllll_param_1];
	ld.param.f32 	%f1, [_ZN9OwnTensor4cuda22sparse_subtract_kernelEPfPKffllll_param_2];
	ld.param.u64 	%rd7, [_ZN9OwnTensor4cuda22sparse_subtract_kernelEPfPKffllll_param_3];
	ld.param.u64 	%rd8, [_ZN9OwnTensor4cuda22sparse_subtract_kernelEPfPKffllll_param_4];
	ld.param.u64 	%rd5, [_ZN9OwnTensor4cuda22sparse_subtract_kernelEPfPKffllll_param_5];
	ld.param.u64 	%rd6, [_ZN9OwnTensor4cuda22sparse_subtract_kernelEPfPKffllll_param_6];
	mov.u32 	%r1, %ctaid.x;
	mov.u32 	%r2, %ntid.x;
	mov.u32 	%r3, %tid.x;
	mad.lo.s32 	%r4, %r1, %r2, %r3;
	cvt.u64.u32 	%rd1, %r4;
	mul.lo.s64 	%rd9, %rd8, %rd7;
	setp.le.s64 	%p1, %rd9, %rd1;
	@%p1 bra 	$L__BB1_3;
	cvta.to.global.u64 	%rd10, %rd4;
	shl.b64 	%rd11, %rd1, 2;
	add.s64 	%rd12, %rd10, %rd11;
	ld.global.nc.f32 	%f2, [%rd12];
	cvt.rzi.s64.f32 	%rd13, %f2;
	setp.lt.s64 	%p2, %rd13, %rd6;
	add.s64 	%rd14, %rd6, %rd5;
	setp.ge.s64 	%p3, %rd13, %rd14;
	or.pred  	%p4, %p2, %p3;
	@%p4 bra 	$L__BB1_3;
	mul.lo.s64 	%rd15, %rd5, %rd1;
	sub.s64 	%rd16, %rd15, %rd6;
	add.s64 	%rd17, %rd16, %rd13;
	cvta.to.global.u64 	%rd18, %rd3;
	shl.b64 	%rd19, %rd17, 2;
	add.s64 	%rd20, %rd18, %rd19;
	ld.global.f32 	%f3, [%rd20];
	sub.f32 	%f4, %f3, %f1;
	st.global.f32 	[%rd20], %f4;
$L__BB1_3:
	ret;

}


// ===== COMPILED SASS (sm_100) =====

	.target	sm_100

	.elftype	@"ET_EXEC"


//--------------------- .note.nv.tkinfo           --------------------------
	.section	.note.nv.tkinfo,"",@"SHT_NOTE"
	.sectionflags	@"SHF_NOTE_NV_TKINFO"
	.tkinfo
        /*0018*/ 	.word	0x00000002
        /*0030*/ 	.string	""
        /*0030*/ 	.string	"ptxas"
        /*0030*/ 	.string	"Cuda compilation tools, release 13.0, V13.0.88"
        /*0030*/ 	.string	"Build cuda_13.0.r13.0/compiler.36424714_0"
        /*0030*/ 	.string	"-arch sm_100 -m 64 "



//--------------------- .note.nv.cuinfo           --------------------------
	.section	.note.nv.cuinfo,"",@"SHT_NOTE"
	.sectionflags	@"SHF_NOTE_NV_CUINFO"
        /*0018*/ 	.short	0x0002
        /*001a*/ 	.short	0x0064
        /*001c*/ 	.short	0x0082
	.zero		2


//--------------------- .nv.info                  --------------------------
	.section	.nv.info,"",@"SHT_CUDA_INFO"
	.align	4


	//----- nvinfo : EIATTR_REGCOUNT
	.align		4
        /*0000*/ 	.byte	0x04, 0x2f
        /*0002*/ 	.short	(.L_1 - .L_0)
	.align		4
.L_0:
        /*0004*/ 	.word	index@(_ZN9OwnTensor4cuda28extract_target_logits_kernelEPKfS2_Pfllll)
        /*0008*/ 	.word	0x0000000a


	//----- nvinfo : EIATTR_FRAME_SIZE
	.align		4
.L_1:
        /*000c*/ 	.byte	0x04, 0x11
        /*000e*/ 	.short	(.L_3 - .L_2)
	.align		4
.L_2:
        /*0010*/ 	.word	index@(_ZN9OwnTensor4cuda28extract_target_logits_kernelEPKfS2_Pfllll)
        /*0014*/ 	.word	0x00000000


	//----- nvinfo : EIATTR_REGCOUNT
	.align		4
.L_3:
        /*0018*/ 	.byte	0x04, 0x2f
        /*001a*/ 	.short	(.L_5 - .L_4)
	.align		4
.L_4:
        /*001c*/ 	.word	index@(_ZN9OwnTensor4cuda22sparse_subtract_kernelEPfPKffllll)
        /*0020*/ 	.word	0x0000000a


	//----- nvinfo : EIATTR_FRAME_SIZE
	.align		4
.L_5:
        /*0024*/ 	.byte	0x04, 0x11
        /*0026*/ 	.short	(.L_7 - .L_6)
	.align		4
.L_6:
        /*0028*/ 	.word	index@(_ZN9OwnTensor4cuda22sparse_subtract_kernelEPfPKffllll)
        /*002c*/ 	.word	0x00000000


	//----- nvinfo : EIATTR_MIN_STACK_SIZE
	.align		4
.L_7:
        /*0030*/ 	.byte	0x04, 0x12
        /*0032*/ 	.short	(.L_9 - .L_8)
	.align		4
.L_8:
        /*0034*/ 	.word	index@(_ZN9OwnTensor4cuda22sparse_subtract_kernelEPfPKffllll)
        /*0038*/ 	.word	0x00000000


	//----- nvinfo : EIATTR_MIN_STACK_SIZE
	.align		4
.L_9:
        /*003c*/ 	.byte	0x04, 0x12
        /*003e*/ 	.short	(.L_11 - .L_10)
	.align		4
.L_10:
        /*0040*/ 	.word	index@(_ZN9OwnTensor4cuda28extract_target_logits_kernelEPKfS2_Pfllll)
        /*0044*/ 	.word	0x00000000
.L_11:


//--------------------- .nv.compat                --------------------------
	.section	.nv.compat,"",@"SHT_CUDA_COMPAT_INFO"
	.align	4
        /*0000*/ 	.byte	0x02, 0x09, 0x00, 0x00, 0x02, 0x02, 0x01, 0x00, 0x02, 0x05, 0x05, 0x00, 0x03, 0x07, 0x01, 0x01
        /*0010*/ 	.byte	0x02, 0x03, 0x00, 0x00, 0x02, 0x06, 0x01, 0x00, 0x04, 0x0b, 0x08, 0x00, 0x09, 0x00, 0x00, 0x00
        /*0020*/ 	.byte	0x00, 0x00, 0x00, 0x00


//--------------------- .nv.info._ZN9OwnTensor4cuda22sparse_subtract_kernelEPfPKffllll --------------------------
	.section	.nv.info._ZN9OwnTensor4cuda22sparse_subtract_kernelEPfPKffllll,"",@"SHT_CUDA_INFO"
	.sectionflags	@""
	.align	4


	//----- nvinfo : EIATTR_CUDA_API_VERSION
	.align		4
        /*0000*/ 	.byte	0x04, 0x37
        /*0002*/ 	.short	(.L_13 - .L_12)
.L_12:
        /*0004*/ 	.word	0x00000082


	//----- nvinfo : EIATTR_KPARAM_INFO
	.align		4
.L_13:
        /*0008*/ 	.byte	0x04, 0x17
        /*000a*/ 	.short	(.L_15 - .L_14)
.L_14:
        /*000c*/ 	.word	0x00000000
        /*0010*/ 	.short	0x0006
        /*0012*/ 	.short	0x0030
        /*0014*/ 	.byte	0x00, 0xf0, 0x21, 0x00


	//----- nvinfo : EIATTR_KPARAM_INFO
	.align		4
.L_15:
        /*0018*/ 	.byte	0x04, 0x17
        /*001a*/ 	.short	(.L_17 - .L_16)
.L_16:
        /*001c*/ 	.word	0x00000000
        /*0020*/ 	.short	0x0005
        /*0022*/ 	.short	0x0028
        /*0024*/ 	.byte	0x00, 0xf0, 0x21, 0x00


	//----- nvinfo : EIATTR_KPARAM_INFO
	.align		4
.L_17:
        /*0028*/ 	.byte	0x04, 0x17
        /*002a*/ 	.short	(.L_19 - .L_18)
.L_18:
        /*002c*/ 	.word	0x00000000
        /*0030*/ 	.short	0x0004
        /*0032*/ 	.short	0x0020
        /*0034*/ 	.byte	0x00, 0xf0, 0x21, 0x00


	//----- nvinfo : EIATTR_KPARAM_INFO
	.align		4
.L_19:
        /*0038*/ 	.byte	0x04, 0x17
        /*003a*/ 	.short	(.L_21 - .L_20)
.L_20:
        /*003c*/ 	.word	0x00000000
        /*0040*/ 	.short	0x0003
        /*0042*/ 	.short	0x0018
        /*0044*/ 	.byte	0x00, 0xf0, 0x21, 0x00


	//----- nvinfo : EIATTR_KPARAM_INFO
	.align		4
.L_21:
        /*0048*/ 	.byte	0x04, 0x17
        /*004a*/ 	.short	(.L_23 - .L_22)
.L_22:
        /*004c*/ 	.word	0x00000000
        /*0050*/ 	.short	0x0002
        /*0052*/ 	.short	0x0010
        /*0054*/ 	.byte	0x00, 0xf0, 0x11, 0x00


	//----- nvinfo : EIATTR_KPARAM_INFO
	.align		4
.L_23:
        /*0058*/ 	.byte	0x04, 0x17
        /*005a*/ 	.short	(.L_25 - .L_24)
.L_24:
        /*005c*/ 	.word	0x00000000
        /*0060*/ 	.short	0x0001
        /*0062*/ 	.short	0x0008
        /*0064*/ 	.byte	0x00, 0xf5, 0x21, 0x00


	//----- nvinfo : EIATTR_KPARAM_INFO
	.align		4
.L_25:
        /*0068*/ 	.byte	0x04, 0x17
        /*006a*/ 	.short	(.L_27 - .L_26)
.L_26:
        /*006c*/ 	.word	0x00000000
        /*0070*/ 	.short	0x0000
        /*0072*/ 	.short	0x0000
        /*0074*/ 	.byte	0x00, 0xf5, 0x21, 0x00


	//----- nvinfo : EIATTR_SPARSE_MMA_MASK
	.align		4
.L_27:
        /*0078*/ 	.byte	0x03, 0x50
        /*007a*/ 	.short	0x0000


	//----- nvinfo : EIATTR_MAXREG_COUNT
	.align		4
        /*007c*/ 	.byte	0x03, 0x1b
        /*007e*/ 	.short	0x00ff


	//----- nvinfo : EIATTR_MERCURY_ISA_VERSION
	.align		4
        /*0080*/ 	.byte	0x03, 0x5f
        /*0082*/ 	.short	0x0101


	//----- nvinfo : EIATTR_VRC_CTA_INIT_COUNT
	.align		4
        /*0084*/ 	.byte	0x02, 0x4a
	.zero		1
	.zero		1


	//----- nvinfo : EIATTR_EXIT_INSTR_OFFSETS
	.align		4
        /*0088*/ 	.byte	0x04, 0x1c
        /*008a*/ 	.short	(.L_29 - .L_28)


	//   ....[0]....
.L_28:
        /*008c*/ 	.word	0x000000e0


	//   ....[1]....
        /*0090*/ 	.word	0x000001d0


	//   ....[2]....
        /*0094*/ 	.word	0x000002d0


	//----- nvinfo : EIATTR_CBANK_PARAM_SIZE
	.align		4
.L_29:
        /*0098*/ 	.byte	0x03, 0x19
        /*009a*/ 	.short	0x0038


	//----- nvinfo : EIATTR_PARAM_CBANK
	.align		4
        /*009c*/ 	.byte	0x04, 0x0a
        /*009e*/ 	.short	(.L_31 - .L_30)
	.align		4
.L_30:
        /*00a0*/ 	.word	index@(.nv.constant0._ZN9OwnTensor4cuda22sparse_subtract_kernelEPfPKffllll)
        /*00a4*/ 	.short	0x0380
        /*00a6*/ 	.short	0x0038


	//----- nvinfo : EIATTR_SW_WAR
	.align		4
.L_31:
        /*00a8*/ 	.byte	0x04, 0x36
        /*00aa*/ 	.short	(.L_33 - .L_32)
.L_32:
        /*00ac*/ 	.word	0x00000008
.L_33:


//--------------------- .nv.info._ZN9OwnTensor4cuda28extract_target_logits_kernelEPKfS2_Pfllll --------------------------
	.section	.nv.info._ZN9OwnTensor4cuda28extract_target_logits_kernelEPKfS2_Pfllll,"",@"SHT_CUDA_INFO"
	.sectionflags	@""
	.align	4


	//----- nvinfo : EIATTR_CUDA_API_VERSION
	.align		4
        /*0000*/ 	.byte	0x04, 0x37
        /*0002*/ 	.short	(.L_35 - .L_34)
.L_34:
        /*0004*/ 	.word	0x00000082


	//----- nvinfo : EIATTR_KPARAM_INFO
	.align		4
.L_35:
        /*0008*/ 	.byte	0x04, 0x17
        /*000a*/ 	.short	(.L_37 - .L_36)
.L_36:
        /*000c*/ 	.word	0x00000000
        /*0010*/ 	.short	0x0006
        /*0012*/ 	.short	0x0030
        /*0014*/ 	.byte	0x00, 0xf0, 0x21, 0x00


	//----- nvinfo : EIATTR_KPARAM_INFO
	.align		4
.L_37:
        /*0018*/ 	.byte	0x04, 0x17
        /*001a*/ 	.short	(.L_39 - .L_38)
.L_38:
        /*001c*/ 	.word	0x00000000
        /*0020*/ 	.short	0x0005
        /*0022*/ 	.short	0x0028
        /*0024*/ 	.byte	0x00, 0xf0, 0x21, 0x00


	//----- nvinfo : EIATTR_KPARAM_INFO
	.align		4
.L_39:
        /*0028*/ 	.byte	0x04, 0x17
        /*002a*/ 	.short	(.L_41 - .L_40)
.L_40:
        /*002c*/ 	.word	0x00000000
        /*0030*/ 	.short	0x0004
        /*0032*/ 	.short	0x0020
        /*0034*/ 	.byte	0x00, 0xf0, 0x21, 0x00


	//----- nvinfo : EIATTR_KPARAM_INFO
	.align		4
.L_41:
        /*0038*/ 	.byte	0x04, 0x17
        /*003a*/ 	.short	(.L_43 - .L_42)
.L_42:
        /*003c*/ 	.word	0x00000000
        /*0040*/ 	.short	0x0003
        /*0042*/ 	.short	0x0018
        /*0044*/ 	.byte	0x00, 0xf0, 0x21, 0x00


	//----- nvinfo : EIATTR_KPARAM_INFO
	.align		4
.L_43:
        /*0048*/ 	.byte	0x04, 0x17
        /*004a*/ 	.short	(.L_45 - .L_44)
.L_44:
        /*004c*/ 	.word	0x00000000
        /*0050*/ 	.short	0x0002
        /*0052*/ 	.short	0x0010
        /*0054*/ 	.byte	0x00, 0xf5, 0x21, 0x00


	//----- nvinfo : EIATTR_KPARAM_INFO
	.align		4
.L_45:
        /*0058*/ 	.byte	0x04, 0x17
        /*005a*/ 	.short	(.L_47 - .L_46)
.L_46:
        /*005c*/ 	.word	0x00000000
        /*0060*/ 	.short	0x0001
        /*0062*/ 	.short	0x0008
        /*0064*/ 	.byte	0x00, 0xf5, 0x21, 0x00


	//----- nvinfo : EIATTR_KPARAM_INFO
	.align		4
.L_47:
        /*0068*/ 	.byte	0x04, 0x17
        /*006a*/ 	.short	(.L_49 - .L_48)
.L_48:
        /*006c*/ 	.word	0x00000000
        /*0070*/ 	.short	0x0000
        /*0072*/ 	.short	0x0000
        /*0074*/ 	.byte	0x00, 0xf5, 0x21, 0x00


	//----- nvinfo : EIATTR_SPARSE_MMA_MASK
	.align		4
.L_49:
        /*0078*/ 	.byte	0x03, 0x50
        /*007a*/ 	.short	0x0000


	//----- nvinfo : EIATTR_MAXREG_COUNT
	.align		4
        /*007c*/ 	.byte	0x03, 0x1b
        /*007e*/ 	.short	0x00ff


	//----- nvinfo : EIATTR_MERCURY_ISA_VERSION
	.align		4
        /*0080*/ 	.byte	0x03, 0x5f
        /*0082*/ 	.short	0x0101


	//----- nvinfo : EIATTR_VRC_CTA_INIT_COUNT
	.align		4
        /*0084*/ 	.byte	0x02, 0x4a
	.zero		1
	.zero		1


	//----- nvinfo : EIATTR_EXIT_INSTR_OFFSETS
	.align		4
        /*0088*/ 	.byte	0x04, 0x1c
        /*008a*/ 	.short	(.L_51 - .L_50)


	//   ....[0]....
.L_50:
        /*008c*/ 	.word	0x000000e0


	//   ....[1]....
        /*0090*/ 	.word	0x00000300


	//   ....[2]....
        /*0094*/ 	.word	0x00000350


	//----- nvinfo : EIATTR_CRS_STACK_SIZE
	.align		4
.L_51:
        /*0098*/ 	.byte	0x04, 0x1e
        /*009a*/ 	.short	(.L_53 - .L_52)
.L_52:
        /*009c*/ 	.word	0x00000000


	//----- nvinfo : EIATTR_CBANK_PARAM_SIZE
	.align		4
.L_53:
        /*00a0*/ 	.byte	0x03, 0x19
        /*00a2*/ 	.short	0x0038


	//----- nvinfo : EIATTR_PARAM_CBANK
	.align		4
        /*00a4*/ 	.byte	0x04, 0x0a
        /*00a6*/ 	.short	(.L_55 - .L_54)
	.align		4
.L_54:
        /*00a8*/ 	.word	index@(.nv.constant0._ZN9OwnTensor4cuda28extract_target_logits_kernelEPKfS2_Pfllll)
        /*00ac*/ 	.short	0x0380
        /*00ae*/ 	.short	0x0038


	//----- nvinfo : EIATTR_SW_WAR
	.align		4
.L_55:
        /*00b0*/ 	.byte	0x04, 0x36
        /*00b2*/ 	.short	(.L_57 - .L_56)
.L_56:
        /*00b4*/ 	.word	0x00000008
.L_57:


//--------------------- .nv.callgraph             --------------------------
	.section	.nv.callgraph,"",@"SHT_CUDA_CALLGRAPH"
	.align	4
	.sectionentsize	8
	.align		4
        /*0000*/ 	.word	0x00000000
	.align		4
        /*0004*/ 	.word	0xffffffff
	.align		4
        /*0008*/ 	.word	0x00000000
	.align		4
        /*000c*/ 	.word	0xfffffffe
	.align		4
        /*0010*/ 	.word	0x00000000
	.align		4
        /*0014*/ 	.word	0xfffffffd
	.align		4
        /*0018*/ 	.word	0x00000000
	.align		4
        /*001c*/ 	.word	0xfffffffc


//--------------------- .text._ZN9OwnTensor4cuda22sparse_subtract_kernelEPfPKffllll --------------------------
	.section	.text._ZN9OwnTensor4cuda22sparse_subtract_kernelEPfPKffllll,"ax",@progbits
	.align	128
        .global         _ZN9OwnTensor4cuda22sparse_subtract_kernelEPfPKffllll
        .type           _ZN9OwnTensor4cuda22sparse_subtract_kernelEPfPKffllll,@function
        .size           _ZN9OwnTensor4cuda22sparse_subtract_kernelEPfPKffllll,(.L_x_3 - _ZN9OwnTensor4cuda22sparse_subtract_kernelEPfPKffllll)
        .other          _ZN9OwnTensor4cuda22sparse_subtract_kernelEPfPKffllll,@"STO_CUDA_ENTRY STV_DEFAULT"
_ZN9OwnTensor4cuda22sparse_subtract_kernelEPfPKffllll:
.text._ZN9OwnTensor4cuda22sparse_subtract_kernelEPfPKffllll:
[----:B------:R-:W-:Y:S01]  /*0000*/  LDC R1, c[0x0][0x37c] ;  /* 0x0000df00ff017b82 */ /* 0x000fe20000000800 */
[----:B------:R-:W0:Y:S01]  /*0010*/  S2R R0, SR_TID.X ;  /* 0x0000000000007919 */ /* 0x000e220000002100 */
[----:B------:R-:W1:Y:S06]  /*0020*/  LDCU.64 UR8, c[0x0][0x3a0] ;  /* 0x00007400ff0877ac */ /* 0x000e6c0008000a00 */
[----:B------:R-:W0:Y:S01]  /*0030*/  S2UR UR7, SR_CTAID.X ;  /* 0x00000000000779c3 */ /* 0x000e220000002500 */
[----:B------:R-:W1:Y:S07]  /*0040*/  LDCU.64 UR10, c[0x0][0x398] ;  /* 0x00007300ff0a77ac */ /* 0x000e6e0008000a00 */
[----:B------:R-:W0:Y:S01]  /*0050*/  LDC R7, c[0x0][0x360] ;  /* 0x0000d800ff077b82 */ /* 0x000e220000000800 */
[----:B-1----:R-:W-:-:S02]  /*0060*/  UIMAD UR6, UR9, UR10, URZ ;  /* 0x0000000a090672a4 */ /* 0x002fc4000f8e02ff */
[----:B------:R-:W-:Y:S02]  /*0070*/  UIMAD.WIDE.U32 UR4, UR8, UR10, URZ ;  /* 0x0000000a080472a5 */ /* 0x000fe4000f8e00ff */
[----:B------:R-:W-:-:S04]  /*0080*/  UIMAD UR6, UR8, UR11, UR6 ;  /* 0x0000000b080672a4 */ /* 0x000fc8000f8e0206 */
[----:B------:R-:W-:Y:S01]  /*0090*/  UIADD3 UR5, UPT, UPT, UR5, UR6, URZ ;  /* 0x0000000605057290 */ /* 0x000fe2000fffe0ff */
[----:B0-----:R-:W-:-:S05]  /*00a0*/  IMAD R7, R7, UR7, R0 ;  /* 0x0000000707077c24 */ /* 0x001fca000f8e0200 */
[----:B------:R-:W-:Y:S01]  /*00b0*/  IMAD.U32 R0, RZ, RZ, UR5 ;  /* 0x00000005ff007e24 */ /* 0x000fe2000f8e00ff */
[----:B------:R-:W-:-:S04]  /*00c0*/  ISETP.LT.U32.AND P0, PT, R7, UR4, PT ;  /* 0x0000000407007c0c */ /* 0x000fc8000bf01070 */
[----:B------:R-:W-:-:S13]  /*00d0*/  ISETP.GT.AND.EX P0, PT, R0, RZ, PT, P0 ;  /* 0x000000ff0000720c */ /* 0x000fda0003f04300 */
[----:B------:R-:W-:Y:S05]  /*00e0*/  @!P0 EXIT ;  /* 0x000000000000894d */ /* 0x000fea0003800000 */
[----:B------:R-:W0:Y:S01]  /*00f0*/  LDCU.64 UR6, c[0x0][0x388] ;  /* 0x00007100ff0677ac */ /* 0x000e220008000a00 */
[----:B------:R-:W1:Y:S01]  /*0100*/  LDCU.64 UR4, c[0x0][0x358] ;  /* 0x00006b00ff0477ac */ /* 0x000e620008000a00 */
[----:B------:R-:W2:Y:S01]  /*0110*/  LDCU.64 UR8, c[0x0][0x3b0] ;  /* 0x00007600ff0877ac */ /* 0x000ea20008000a00 */
[----:B------:R-:W2:Y:S01]  /*0120*/  LDCU.64 UR10, c[0x0][0x3a8] ;  /* 0x00007500ff0a77ac */ /* 0x000ea20008000a00 */
[----:B0-----:R-:W-:-:S04]  /*0130*/  LEA R4, P0, R7, UR6, 0x2 ;  /* 0x0000000607047c11 */ /* 0x001fc8000f8010ff */
[----:B------:R-:W-:-:S05]  /*0140*/  LEA.HI.X R5, R7, UR7, RZ, 0x2, P0 ;  /* 0x0000000707057c11 */ /* 0x000fca00080f14ff */
[----:B-1----:R-:W3:Y:S01]  /*0150*/  LDG.E.CONSTANT R2, desc[UR4][R4.64] ;  /* 0x0000000404027981 */ /* 0x002ee2000c1e9900 */
[----:B--2---:R-:W-:-:S04]  /*0160*/  UIADD3 UR6, UP0, UPT, UR8, UR10, URZ ;  /* 0x0000000a08067290 */ /* 0x004fc8000ff1e0ff */
[----:B------:R-:W-:Y:S01]  /*0170*/  UIADD3.X UR7, UPT, UPT, UR9, UR11, URZ, UP0, !UPT ;  /* 0x0000000b09077290 */ /* 0x000fe200087fe4ff */
[----:B---3--:R-:W0:Y:S02]  /*0180*/  F2I.S64.TRUNC R2, R2 ;  /* 0x0000000200027311 */ /* 0x008e24000020d900 */
[C---:B0-----:R-:W-:Y:S02]  /*0190*/  ISETP.GE.U32.AND P1, PT, R2.reuse, UR6, PT ;  /* 0x0000000602007c0c */ /* 0x041fe4000bf26070 */
[----:B------:R-:W-:Y:S02]  /*01a0*/  ISETP.LT.U32.AND P0, PT, R2, UR8, PT ;  /* 0x0000000802007c0c */ /* 0x000fe4000bf01070 */
[----:B------:R-:W-:-:S04]  /*01b0*/  ISETP.GE.AND.EX P1, PT, R3, UR7, PT, P1 ;  /* 0x0000000703007c0c */ /* 0x000fc8000bf26310 */
[----:B------:R-:W-:-:S13]  /*01c0*/  ISETP.LT.OR.EX P0, PT, R3, UR9, P1, P0 ;  /* 0x0000000903007c0c */ /* 0x000fda0008f01700 */
[----:B------:R-:W-:Y:S05]  /*01d0*/  @P0 EXIT ;  /* 0x000000000000094d */ /* 0x000fea0003800000 */
[----:B------:R-:W-:Y:S01]  /*01e0*/  UIADD3 UR6, UP0, UPT, URZ, -UR8, URZ ;  /* 0x80000008ff067290 */ /* 0x000fe2000ff1e0ff */
[----:B------:R-:W0:Y:S03]  /*01f0*/  LDCU.64 UR12, c[0x0][0x380] ;  /* 0x00007000ff0c77ac */ /* 0x000e260008000a00 */
[----:B------:R-:W-:Y:S02]  /*0200*/  UIADD3.X UR7, UPT, UPT, URZ, ~UR9, URZ, UP0, !UPT ;  /* 0x80000009ff077290 */ /* 0x000fe400087fe4ff */
[----:B------:R-:W-:-:S05]  /*0210*/  IMAD.U32 R4, RZ, RZ, UR6 ;  /* 0x00000006ff047e24 */ /* 0x000fca000f8e00ff */
[----:B------:R-:W1:Y:S01]  /*0220*/  LDCU UR6, c[0x0][0x390] ;  /* 0x00007200ff0677ac */ /* 0x000e620008000800 */
[----:B------:R-:W-:Y:S02]  /*0230*/  IMAD.U32 R5, RZ, RZ, UR7 ;  /* 0x00000007ff057e24 */ /* 0x000fe4000f8e00ff */
[----:B------:R-:W-:-:S04]  /*0240*/  IMAD.WIDE.U32 R4, R7, UR10, R4 ;  /* 0x0000000a07047c25 */ /* 0x000fc8000f8e0004 */
[----:B------:R-:W-:Y:S01]  /*0250*/  IMAD R7, R7, UR11, R5 ;  /* 0x0000000b07077c24 */ /* 0x000fe2000f8e0205 */
[----:B------:R-:W-:-:S05]  /*0260*/  IADD3 R4, P0, PT, R2, R4, RZ ;  /* 0x0000000402047210 */ /* 0x000fca0007f1e0ff */
[----:B------:R-:W-:Y:S01]  /*0270*/  IMAD.X R3, R3, 0x1, R7, P0 ;  /* 0x0000000103037824 */ /* 0x000fe200000e0607 */
[----:B0-----:R-:W-:-:S04]  /*0280*/  LEA R2, P0, R4, UR12, 0x2 ;  /* 0x0000000c04027c11 */ /* 0x001fc8000f8010ff */
[----:B------:R-:W-:-:S05]  /*0290*/  LEA.HI.X R3, R4, UR13, R3, 0x2, P0 ;  /* 0x0000000d04037c11 */ /* 0x000fca00080f1403 */
[----:B------:R-:W1:Y:S02]  /*02a0*/  LDG.E R0, desc[UR4][R2.64] ;  /* 0x0000000402007981 */ /* 0x000e64000c1e1900 */
[----:B-1----:R-:W-:-:S05]  /*02b0*/  FADD R5, R0, -UR6 ;  /* 0x8000000600057e21 */ /* 0x002fca0008000000 */
[----:B------:R-:W-:Y:S01]  /*02c0*/  STG.E desc[UR4][R2.64], R5 ;  /* 0x0000000502007986 */ /* 0x000fe2000c101904 */
[----:B------:R-:W-:Y:S05]  /*02d0*/  EXIT ;  /* 0x000000000000794d */ /* 0x000fea0003800000 */
.L_x_0:
[----:B------:R-:W-:-:S00]  /*02e0*/  BRA `(.L_x_0) ;  /* 0xfffffffc00fc7947 */ /* 0x000fc0000383ffff */
[----:B------:R-:W-:-:S00]  /*02f0*/  NOP ;  /* 0x0000000000007918 */ /* 0x000fc00000000000 */
        /* <DEDUP_REMOVED lines=8> */
.L_x_3:


//--------------------- .text._ZN9OwnTensor4cuda28extract_target_logits_kernelEPKfS2_Pfllll --------------------------
	.section	.text._ZN9OwnTensor4cuda28extract_target_logits_kernelEPKfS2_Pfllll,"ax",@progbits
	.align	128
        .global         _ZN9OwnTensor4cuda28extract_target_logits_kernelEPKfS2_Pfllll
        .type           _ZN9OwnTensor4cuda28extract_target_logits_kernelEPKfS2_Pfllll,@function
        .size           _ZN9OwnTensor4cuda28extract_target_logits_kernelEPKfS2_Pfllll,(.L_x_4 - _ZN9OwnTensor4cuda28extract_target_logits_kernelEPKfS2_Pfllll)
        .other          _ZN9OwnTensor4cuda28extract_target_logits_kernelEPKfS2_Pfllll,@"STO_CUDA_ENTRY STV_DEFAULT"
_ZN9OwnTensor4cuda28extract_target_logits_kernelEPKfS2_Pfllll:
.text._ZN9OwnTensor4cuda28extract_target_logits_kernelEPKfS2_Pfllll:
        /* <DEDUP_REMOVED lines=16> */
[----:B------:R-:W-:Y:S01]  /*0100*/  IMAD.SHL.U32 R0, R7, 0x4, RZ ;  /* 0x0000000407007824 */ /* 0x000fe200078e00ff */
[----:B------:R-:W-:Y:S01]  /*0110*/  SHF.R.U32.HI R6, RZ, 0x1e, R7 ;  /* 0x0000001eff067819 */ /* 0x000fe20000011607 */
[----:B------:R-:W1:Y:S01]  /*0120*/  LDCU.64 UR4, c[0x0][0x358] ;  /* 0x00006b00ff0477ac */ /* 0x000e620008000a00 */
[----:B------:R-:W2:Y:S01]  /*0130*/  LDCU.64 UR8, c[0x0][0x3b0] ;  /* 0x00007600ff0877ac */ /* 0x000ea20008000a00 */
[----:B------:R-:W2:Y:S01]  /*0140*/  LDCU.64 UR10, c[0x0][0x3a8] ;  /* 0x00007500ff0a77ac */ /* 0x000ea20008000a00 */
[----:B0-----:R-:W-:-:S04]  /*0150*/  IADD3 R4, P0, PT, R0, UR6, RZ ;  /* 0x0000000600047c10 */ /* 0x001fc8000ff1e0ff */
[----:B------:R-:W-:-:S05]  /*0160*/  IADD3.X R5, PT, PT, R6, UR7, RZ, P0, !PT ;  /* 0x0000000706057c10 */ /* 0x000fca00087fe4ff */
        /* <DEDUP_REMOVED lines=8> */
[----:B------:R-:W-:Y:S05]  /*01f0*/  @P0 BRA `(.L_x_1) ;  /* 0x0000000000440947 */ /* 0x000fea0003800000 */
[----:B------:R-:W-:Y:S01]  /*0200*/  UIADD3 UR6, UP0, UPT, URZ, -UR8, URZ ;  /* 0x80000008ff067290 */ /* 0x000fe2000ff1e0ff */
[----:B------:R-:W0:Y:S03]  /*0210*/  LDCU.64 UR12, c[0x0][0x380] ;  /* 0x00007000ff0c77ac */ /* 0x000e260008000a00 */
[----:B------:R-:W-:Y:S02]  /*0220*/  UIADD3.X UR7, UPT, UPT, URZ, ~UR9, URZ, UP0, !UPT ;  /* 0x80000009ff077290 */ /* 0x000fe400087fe4ff */
[----:B------:R-:W-:-:S04]  /*0230*/  IMAD.U32 R4, RZ, RZ, UR6 ;  /* 0x00000006ff047e24 */ /* 0x000fc8000f8e00ff */
[----:B------:R-:W-:Y:S02]  /*0240*/  IMAD.U32 R5, RZ, RZ, UR7 ;  /* 0x00000007ff057e24 */ /* 0x000fe4000f8e00ff */
[----:B------:R-:W-:-:S03]  /*0250*/  IMAD.WIDE.U32 R4, R7, UR10, R4 ;  /* 0x0000000a07047c25 */ /* 0x000fc6000f8e0004 */
[----:B------:R-:W1:Y:S01]  /*0260*/  LDCU.64 UR6, c[0x0][0x390] ;  /* 0x00007200ff0677ac */ /* 0x000e620008000a00 */
[----:B------:R-:W-:Y:S01]  /*0270*/  IMAD R7, R7, UR11, R5 ;  /* 0x0000000b07077c24 */ /* 0x000fe2000f8e0205 */
[----:B------:R-:W-:-:S05]  /*0280*/  IADD3 R4, P0, PT, R2, R4, RZ ;  /* 0x0000000402047210 */ /* 0x000fca0007f1e0ff */
[----:B------:R-:W-:Y:S01]  /*0290*/  IMAD.X R3, R3, 0x1, R7, P0 ;  /* 0x0000000103037824 */ /* 0x000fe200000e0607 */
[----:B0-----:R-:W-:-:S04]  /*02a0*/  LEA R2, P0, R4, UR12, 0x2 ;  /* 0x0000000c04027c11 */ /* 0x001fc8000f8010ff */
[----:B------:R-:W-:-:S06]  /*02b0*/  LEA.HI.X R3, R4, UR13, R3, 0x2, P0 ;  /* 0x0000000d04037c11 */ /* 0x000fcc00080f1403 */
[----:B------:R-:W2:Y:S01]  /*02c0*/  LDG.E.CONSTANT R3, desc[UR4][R2.64] ;  /* 0x0000000402037981 */ /* 0x000ea2000c1e9900 */
[----:B-1----:R-:W-:-:S04]  /*02d0*/  IADD3 R4, P0, PT, R0, UR6, RZ ;  /* 0x0000000600047c10 */ /* 0x002fc8000ff1e0ff */
[----:B------:R-:W-:-:S05]  /*02e0*/  IADD3.X R5, PT, PT, R6, UR7, RZ, P0, !PT ;  /* 0x0000000706057c10 */ /* 0x000fca00087fe4ff */
[----:B--2---:R-:W-:Y:S01]  /*02f0*/  STG.E desc[UR4][R4.64], R3 ;  /* 0x0000000304007986 */ /* 0x004fe2000c101904 */
[----:B------:R-:W-:Y:S05]  /*0300*/  EXIT ;  /* 0x000000000000794d */ /* 0x000fea0003800000 */
.L_x_1:
[----:B------:R-:W0:Y:S02]  /*0310*/  LDCU.64 UR6, c[0x0][0x390] ;  /* 0x00007200ff0677ac */ /* 0x000e240008000a00 */
[----:B0-----:R-:W-:-:S04]  /*0320*/  IADD3 R2, P0, PT, R0, UR6, RZ ;  /* 0x0000000600027c10 */ /* 0x001fc8000ff1e0ff */
[----:B------:R-:W-:-:S05]  /*0330*/  IADD3.X R3, PT, PT, R6, UR7, RZ, P0, !PT ;  /* 0x0000000706037c10 */ /* 0x000fca00087fe4ff */
[----:B------:R-:W-:Y:S01]  /*0340*/  STG.E desc[UR4][R2.64], RZ ;  /* 0x000000ff02007986 */ /* 0x000fe2000c101904 */
[----:B------:R-:W-:Y:S05]  /*0350*/  EXIT ;  /* 0x000000000000794d */ /* 0x000fea0003800000 */
.L_x_2:
        /* <DEDUP_REMOVED lines=10> */
.L_x_4:


//--------------------- .nv.shared.reserved.0     --------------------------
	.section	.nv.shared.reserved.0,"aw",@nobits
	.weak		__nv_reservedSMEM_offset_0_alias
	.size		__nv_reservedSMEM_offset_0_alias, 0, 64
	.other		__nv_reservedSMEM_offset_0_alias,@"STO_CUDA_RESERVED_SHARED STV_DEFAULT"
__nv_reservedSMEM_offset_0_alias:
	.zero		0
	.zero		64


//--------------------- .nv.constant0._ZN9OwnTensor4cuda22sparse_subtract_kernelEPfPKffllll --------------------------
	.section	.nv.constant0._ZN9OwnTensor4cuda22sparse_subtract_kernelEPfPKffllll,"a",@progbits
	.sectionflags	@""
	.align	4
.nv.constant0._ZN9OwnTensor4cuda22sparse_subtract_kernelEPfPKffllll:
	.zero		952


//--------------------- .nv.constant0._ZN9OwnTensor4cuda28extract_target_logits_kernelEPKfS2_Pfllll --------------------------
	.section	.nv.constant0._ZN9OwnTensor4cuda28extract_target_logits_kernelEPKfS2_Pfllll,"a",@progbits
	.sectionflags	@""
	.align	4
.nv.constant0._ZN9OwnTensor4cuda28extract_target_logits_kernelEPKfS2_Pfllll:
	.zero		952


//--------------------- SYMBOLS --------------------------

	.type		.nv.reservedSmem.offset0,@object
	.size		.nv.reservedSmem.offset0,0x4
